//
// Generated by NVIDIA NVVM Compiler
//
// Compiler Build ID: CL-36424714
// Cuda compilation tools, release 13.0, V13.0.88
// Based on NVVM 20.0.0
//

.version 9.0
.target sm_100
.address_size 64

	// .globl	_Z13jacobi_kernelPdS_S_S_i

.visible .entry _Z13jacobi_kernelPdS_S_S_i(
	.param .u64 .ptr .align 1 _Z13jacobi_kernelPdS_S_S_i_param_0,
	.param .u64 .ptr .align 1 _Z13jacobi_kernelPdS_S_S_i_param_1,
	.param .u64 .ptr .align 1 _Z13jacobi_kernelPdS_S_S_i_param_2,
	.param .u64 .ptr .align 1 _Z13jacobi_kernelPdS_S_S_i_param_3,
	.param .u32 _Z13jacobi_kernelPdS_S_S_i_param_4
)
{
	.reg .pred 	%p<25>;
	.reg .b32 	%r<43>;
	.reg .b64 	%rd<48>;
	.reg .b64 	%fd<100>;

	ld.param.u64 	%rd16, [_Z13jacobi_kernelPdS_S_S_i_param_0];
	ld.param.u64 	%rd14, [_Z13jacobi_kernelPdS_S_S_i_param_1];
	ld.param.u64 	%rd17, [_Z13jacobi_kernelPdS_S_S_i_param_2];
	ld.param.u64 	%rd15, [_Z13jacobi_kernelPdS_S_S_i_param_3];
	ld.param.u32 	%r18, [_Z13jacobi_kernelPdS_S_S_i_param_4];
	cvta.to.global.u64 	%rd1, %rd17;
	cvta.to.global.u64 	%rd2, %rd16;
	mov.u32 	%r1, %tid.x;
	setp.lt.s32 	%p1, %r18, 1;
	mov.f64 	%fd79, 0d0000000000000000;
	@%p1 bra 	$L__BB0_41;
	mul.lo.s32 	%r2, %r18, %r1;
	and.b32  	%r3, %r18, 7;
	setp.lt.u32 	%p2, %r18, 8;
	mov.b32 	%r41, 0;
	mov.f64 	%fd79, 0d0000000000000000;
	@%p2 bra 	$L__BB0_20;
	and.b32  	%r41, %r18, 2147483640;
	neg.s32 	%r38, %r1;
	add.s64 	%rd47, %rd1, 32;
	mul.wide.u32 	%rd18, %r2, 8;
	add.s64 	%rd19, %rd18, %rd2;
	add.s64 	%rd46, %rd19, 32;
	mov.b32 	%r39, 0;
	mov.f64 	%fd79, 0d0000000000000000;
	mov.u32 	%r37, %r2;
$L__BB0_3:
	.pragma "nounroll";
	setp.eq.s32 	%p3, %r38, 0;
	@%p3 bra 	$L__BB0_5;
	mul.wide.u32 	%rd20, %r37, 8;
	add.s64 	%rd21, %rd2, %rd20;
	ld.global.f64 	%fd42, [%rd21];
	ld.global.f64 	%fd43, [%rd47+-32];
	fma.rn.f64 	%fd79, %fd42, %fd43, %fd79;
$L__BB0_5:
	add.s32 	%r21, %r39, 1;
	setp.eq.s32 	%p4, %r1, %r21;
	@%p4 bra 	$L__BB0_7;
	ld.global.f64 	%fd44, [%rd46+-24];
	ld.global.f64 	%fd45, [%rd47+-24];
	fma.rn.f64 	%fd79, %fd44, %fd45, %fd79;
$L__BB0_7:
	add.s32 	%r22, %r39, 2;
	setp.eq.s32 	%p5, %r1, %r22;
	@%p5 bra 	$L__BB0_9;
	ld.global.f64 	%fd46, [%rd46+-16];
	ld.global.f64 	%fd47, [%rd47+-16];
	fma.rn.f64 	%fd79, %fd46, %fd47, %fd79;
$L__BB0_9:
	add.s32 	%r23, %r39, 3;
	setp.eq.s32 	%p6, %r1, %r23;
	@%p6 bra 	$L__BB0_11;
	ld.global.f64 	%fd48, [%rd46+-8];
	ld.global.f64 	%fd49, [%rd47+-8];
	fma.rn.f64 	%fd79, %fd48, %fd49, %fd79;
$L__BB0_11:
	add.s32 	%r24, %r39, 4;
	setp.eq.s32 	%p7, %r1, %r24;
	@%p7 bra 	$L__BB0_13;
	ld.global.f64 	%fd50, [%rd46];
	ld.global.f64 	%fd51, [%rd47];
	fma.rn.f64 	%fd79, %fd50, %fd51, %fd79;
$L__BB0_13:
	add.s32 	%r25, %r39, 5;
	setp.eq.s32 	%p8, %r1, %r25;
	@%p8 bra 	$L__BB0_15;
	ld.global.f64 	%fd52, [%rd46+8];
	ld.global.f64 	%fd53, [%rd47+8];
	fma.rn.f64 	%fd79, %fd52, %fd53, %fd79;
$L__BB0_15:
	add.s32 	%r26, %r39, 6;
	setp.eq.s32 	%p9, %r1, %r26;
	@%p9 bra 	$L__BB0_17;
	ld.global.f64 	%fd54, [%rd46+16];
	ld.global.f64 	%fd55, [%rd47+16];
	fma.rn.f64 	%fd79, %fd54, %fd55, %fd79;
$L__BB0_17:
	add.s32 	%r27, %r39, 7;
	setp.eq.s32 	%p10, %r1, %r27;
	@%p10 bra 	$L__BB0_19;
	ld.global.f64 	%fd56, [%rd46+24];
	ld.global.f64 	%fd57, [%rd47+24];
	fma.rn.f64 	%fd79, %fd56, %fd57, %fd79;
$L__BB0_19:
	add.s32 	%r39, %r39, 8;
	add.s32 	%r38, %r38, 8;
	add.s32 	%r37, %r37, 8;
	add.s64 	%rd47, %rd47, 64;
	add.s64 	%rd46, %rd46, 64;
	setp.ne.s32 	%p11, %r39, %r41;
	@%p11 bra 	$L__BB0_3;
$L__BB0_20:
	setp.eq.s32 	%p12, %r3, 0;
	@%p12 bra 	$L__BB0_41;
	and.b32  	%r13, %r18, 3;
	setp.lt.u32 	%p13, %r3, 4;
	@%p13 bra 	$L__BB0_31;
	setp.eq.s32 	%p14, %r1, %r41;
	cvt.u64.u32 	%rd9, %r41;
	mul.wide.u32 	%rd22, %r41, 8;
	add.s64 	%rd10, %rd1, %rd22;
	@%p14 bra 	$L__BB0_24;
	add.s32 	%r28, %r41, %r2;
	mul.wide.u32 	%rd23, %r28, 8;
	add.s64 	%rd24, %rd2, %rd23;
	ld.global.f64 	%fd59, [%rd24];
	ld.global.f64 	%fd60, [%rd10];
	fma.rn.f64 	%fd79, %fd59, %fd60, %fd79;
$L__BB0_24:
	add.s32 	%r29, %r41, 1;
	setp.eq.s32 	%p15, %r1, %r29;
	cvt.u64.u32 	%rd25, %r2;
	add.s64 	%rd26, %rd9, %rd25;
	shl.b64 	%rd27, %rd26, 3;
	add.s64 	%rd11, %rd2, %rd27;
	@%p15 bra 	$L__BB0_26;
	ld.global.f64 	%fd61, [%rd11+8];
	ld.global.f64 	%fd62, [%rd10+8];
	fma.rn.f64 	%fd79, %fd61, %fd62, %fd79;
$L__BB0_26:
	add.s32 	%r30, %r41, 2;
	setp.eq.s32 	%p16, %r1, %r30;
	@%p16 bra 	$L__BB0_28;
	ld.global.f64 	%fd63, [%rd11+16];
	ld.global.f64 	%fd64, [%rd10+16];
	fma.rn.f64 	%fd79, %fd63, %fd64, %fd79;
$L__BB0_28:
	add.s32 	%r31, %r41, 3;
	setp.eq.s32 	%p17, %r1, %r31;
	@%p17 bra 	$L__BB0_30;
	ld.global.f64 	%fd65, [%rd11+24];
	ld.global.f64 	%fd66, [%rd10+24];
	fma.rn.f64 	%fd79, %fd65, %fd66, %fd79;
$L__BB0_30:
	add.s32 	%r41, %r41, 4;
$L__BB0_31:
	setp.eq.s32 	%p18, %r13, 0;
	@%p18 bra 	$L__BB0_41;
	setp.eq.s32 	%p19, %r13, 1;
	@%p19 bra 	$L__BB0_38;
	setp.eq.s32 	%p20, %r1, %r41;
	cvt.u64.u32 	%rd12, %r41;
	mul.wide.u32 	%rd28, %r41, 8;
	add.s64 	%rd13, %rd1, %rd28;
	@%p20 bra 	$L__BB0_35;
	add.s32 	%r32, %r41, %r2;
	mul.wide.u32 	%rd29, %r32, 8;
	add.s64 	%rd30, %rd2, %rd29;
	ld.global.f64 	%fd68, [%rd30];
	ld.global.f64 	%fd69, [%rd13];
	fma.rn.f64 	%fd79, %fd68, %fd69, %fd79;
$L__BB0_35:
	add.s32 	%r33, %r41, 1;
	setp.eq.s32 	%p21, %r1, %r33;
	@%p21 bra 	$L__BB0_37;
	cvt.u64.u32 	%rd31, %r2;
	add.s64 	%rd32, %rd12, %rd31;
	shl.b64 	%rd33, %rd32, 3;
	add.s64 	%rd34, %rd2, %rd33;
	ld.global.f64 	%fd70, [%rd34+8];
	ld.global.f64 	%fd71, [%rd13+8];
	fma.rn.f64 	%fd79, %fd70, %fd71, %fd79;
$L__BB0_37:
	add.s32 	%r41, %r41, 2;
$L__BB0_38:
	and.b32  	%r34, %r18, 1;
	setp.eq.b32 	%p22, %r34, 1;
	not.pred 	%p23, %p22;
	@%p23 bra 	$L__BB0_41;
	setp.eq.s32 	%p24, %r1, %r41;
	@%p24 bra 	$L__BB0_41;
	add.s32 	%r35, %r41, %r2;
	mul.wide.u32 	%rd35, %r35, 8;
	add.s64 	%rd36, %rd2, %rd35;
	ld.global.f64 	%fd72, [%rd36];
	mul.wide.u32 	%rd37, %r41, 8;
	add.s64 	%rd38, %rd1, %rd37;
	ld.global.f64 	%fd73, [%rd38];
	fma.rn.f64 	%fd79, %fd72, %fd73, %fd79;
$L__BB0_41:
	cvta.to.global.u64 	%rd39, %rd14;
	cvta.to.global.u64 	%rd40, %rd15;
	mul.wide.u32 	%rd41, %r1, 8;
	add.s64 	%rd42, %rd39, %rd41;
	ld.global.f64 	%fd74, [%rd42];
	sub.f64 	%fd75, %fd74, %fd79;
	mad.lo.s32 	%r36, %r18, %r1, %r1;
	mul.wide.s32 	%rd43, %r36, 8;
	add.s64 	%rd44, %rd2, %rd43;
	ld.global.f64 	%fd76, [%rd44];
	div.rn.f64 	%fd77, %fd75, %fd76;
	add.s64 	%rd45, %rd40, %rd41;
	st.global.f64 	[%rd45], %fd77;
	ret;

}
	// .globl	_Z16x_old_assignmentPdS_
.visible .entry _Z16x_old_assignmentPdS_(
	.param .u64 .ptr .align 1 _Z16x_old_assignmentPdS__param_0,
	.param .u64 .ptr .align 1 _Z16x_old_assignmentPdS__param_1
)
{
	.reg .b32 	%r<2>;
	.reg .b64 	%rd<8>;
	.reg .b64 	%fd<2>;

	ld.param.u64 	%rd1, [_Z16x_old_assignmentPdS__param_0];
	ld.param.u64 	%rd2, [_Z16x_old_assignmentPdS__param_1];
	cvta.to.global.u64 	%rd3, %rd1;
	cvta.to.global.u64 	%rd4, %rd2;
	mov.u32 	%r1, %tid.x;
	mul.wide.u32 	%rd5, %r1, 8;
	add.s64 	%rd6, %rd4, %rd5;
	ld.global.f64 	%fd1, [%rd6];
	add.s64 	%rd7, %rd3, %rd5;
	st.global.f64 	[%rd7], %fd1;
	ret;

}


// ===== COMPILED SASS (sm_100) =====

	.target	sm_100

	.elftype	@"ET_EXEC"


//--------------------- .note.nv.tkinfo           --------------------------
	.section	.note.nv.tkinfo,"",@"SHT_NOTE"
	.sectionflags	@"SHF_NOTE_NV_TKINFO"
	.tkinfo
        /*0018*/ 	.word	0x00000002
        /*0030*/ 	.string	""
        /*0030*/ 	.string	"ptxas"
        /*0030*/ 	.string	"Cuda compilation tools, release 13.0, V13.0.88"
        /*0030*/ 	.string	"Build cuda_13.0.r13.0/compiler.36424714_0"
        /*0030*/ 	.string	"-arch sm_100 -m 64 "



//--------------------- .note.nv.cuinfo           --------------------------
	.section	.note.nv.cuinfo,"",@"SHT_NOTE"
	.sectionflags	@"SHF_NOTE_NV_CUINFO"
        /*0018*/ 	.short	0x0002
        /*001a*/ 	.short	0x0064
        /*001c*/ 	.short	0x0082
	.zero		2


//--------------------- .nv.info                  --------------------------
	.section	.nv.info,"",@"SHT_CUDA_INFO"
	.align	4


	//----- nvinfo : EIATTR_REGCOUNT
	.align		4
        /*0000*/ 	.byte	0x04, 0x2f
        /*0002*/ 	.short	(.L_1 - .L_0)
	.align		4
.L_0:
        /*0004*/ 	.word	index@(_Z13jacobi_kernelPdS_S_S_i)
        /*0008*/ 	.word	0x0000001e


	//----- nvinfo : EIATTR_FRAME_SIZE
	.align		4
.L_1:
        /*000c*/ 	.byte	0x04, 0x11
        /*000e*/ 	.short	(.L_3 - .L_2)
	.align		4
.L_2:
        /*0010*/ 	.word	index@($__internal_0_$__cuda_sm20_div_rn_f64_full)
        /*0014*/ 	.word	0x00000000


	//----- nvinfo : EIATTR_FRAME_SIZE
	.align		4
.L_3:
        /*0018*/ 	.byte	0x04, 0x11
        /*001a*/ 	.short	(.L_5 - .L_4)
	.align		4
.L_4:
        /*001c*/ 	.word	index@(_Z13jacobi_kernelPdS_S_S_i)
        /*0020*/ 	.word	0x00000000


	//----- nvinfo : EIATTR_REGCOUNT
	.align		4
.L_5:
        /*0024*/ 	.byte	0x04, 0x2f
        /*0026*/ 	.short	(.L_7 - .L_6)
	.align		4
.L_6:
        /*0028*/ 	.word	index@(_Z16x_old_assignmentPdS_)
        /*002c*/ 	.word	0x0000000a


	//----- nvinfo : EIATTR_FRAME_SIZE
	.align		4
.L_7:
        /*0030*/ 	.byte	0x04, 0x11
        /*0032*/ 	.short	(.L_9 - .L_8)
	.align		4
.L_8:
        /*0034*/ 	.word	index@(_Z16x_old_assignmentPdS_)
        /*0038*/ 	.word	0x00000000


	//----- nvinfo : EIATTR_MIN_STACK_SIZE
	.align		4
.L_9:
        /*003c*/ 	.byte	0x04, 0x12
        /*003e*/ 	.short	(.L_11 - .L_10)
	.align		4
.L_10:
        /*0040*/ 	.word	index@(_Z16x_old_assignmentPdS_)
        /*0044*/ 	.word	0x00000000


	//----- nvinfo : EIATTR_MIN_STACK_SIZE
	.align		4
.L_11:
        /*0048*/ 	.byte	0x04, 0x12
        /*004a*/ 	.short	(.L_13 - .L_12)
	.align		4
.L_12:
        /*004c*/ 	.word	index@(_Z13jacobi_kernelPdS_S_S_i)
        /*0050*/ 	.word	0x00000000
.L_13:


//--------------------- .nv.compat                --------------------------
	.section	.nv.compat,"",@"SHT_CUDA_COMPAT_INFO"
	.align	4
        /*0000*/ 	.byte	0x02, 0x09, 0x00, 0x00, 0x02, 0x02, 0x01, 0x00, 0x02, 0x05, 0x05, 0x00, 0x03, 0x07, 0x01, 0x01
        /*0010*/ 	.byte	0x02, 0x03, 0x00, 0x00, 0x02, 0x06, 0x01, 0x00, 0x04, 0x0b, 0x08, 0x00, 0x01, 0x00, 0x00, 0x00
        /*0020*/ 	.byte	0x00, 0x00, 0x00, 0x00


//--------------------- .nv.info._Z16x_old_assignmentPdS_ --------------------------
	.section	.nv.info._Z16x_old_assignmentPdS_,"",@"SHT_CUDA_INFO"
	.sectionflags	@""
	.align	4


	//----- nvinfo : EIATTR_CUDA_API_VERSION
	.align		4
        /*0000*/ 	.byte	0x04, 0x37
        /*0002*/ 	.short	(.L_15 - .L_14)
.L_14:
        /*0004*/ 	.word	0x00000082


	//----- nvinfo : EIATTR_KPARAM_INFO
	.align		4
.L_15:
        /*0008*/ 	.byte	0x04, 0x17
        /*000a*/ 	.short	(.L_17 - .L_16)
.L_16:
        /*000c*/ 	.word	0x00000000
        /*0010*/ 	.short	0x0001
        /*0012*/ 	.short	0x0008
        /*0014*/ 	.byte	0x00, 0xf5, 0x21, 0x00


	//----- nvinfo : EIATTR_KPARAM_INFO
	.align		4
.L_17:
        /*0018*/ 	.byte	0x04, 0x17
        /*001a*/ 	.short	(.L_19 - .L_18)
.L_18:
        /*001c*/ 	.word	0x00000000
        /*0020*/ 	.short	0x0000
        /*0022*/ 	.short	0x0000
        /*0024*/ 	.byte	0x00, 0xf5, 0x21, 0x00


	//----- nvinfo : EIATTR_SPARSE_MMA_MASK
	.align		4
.L_19:
        /*0028*/ 	.byte	0x03, 0x50
        /*002a*/ 	.short	0x0000


	//----- nvinfo : EIATTR_MAXREG_COUNT
	.align		4
        /*002c*/ 	.byte	0x03, 0x1b
        /*002e*/ 	.short	0x00ff


	//----- nvinfo : EIATTR_MERCURY_ISA_VERSION
	.align		4
        /*0030*/ 	.byte	0x03, 0x5f
        /*0032*/ 	.short	0x0101


	//----- nvinfo : EIATTR_VRC_CTA_INIT_COUNT
	.align		4
        /*0034*/ 	.byte	0x02, 0x4a
	.zero		1
	.zero		1


	//----- nvinfo : EIATTR_EXIT_INSTR_OFFSETS
	.align		4
        /*0038*/ 	.byte	0x04, 0x1c
        /*003a*/ 	.short	(.L_21 - .L_20)


	//   ....[0]....
.L_20:
        /*003c*/ 	.word	0x00000090


	//----- nvinfo : EIATTR_CBANK_PARAM_SIZE
	.align		4
.L_21:
        /*0040*/ 	.byte	0x03, 0x19
        /*0042*/ 	.short	0x0010


	//----- nvinfo : EIATTR_PARAM_CBANK
	.align		4
        /*0044*/ 	.byte	0x04, 0x0a
        /*0046*/ 	.short	(.L_23 - .L_22)
	.align		4
.L_22:
        /*0048*/ 	.word	index@(.nv.constant0._Z16x_old_assignmentPdS_)
        /*004c*/ 	.short	0x0380
        /*004e*/ 	.short	0x0010


	//----- nvinfo : EIATTR_SW_WAR
	.align		4
.L_23:
        /*0050*/ 	.byte	0x04, 0x36
        /*0052*/ 	.short	(.L_25 - .L_24)
.L_24:
        /*0054*/ 	.word	0x00000008
.L_25:


//--------------------- .nv.info._Z13jacobi_kernelPdS_S_S_i --------------------------
	.section	.nv.info._Z13jacobi_kernelPdS_S_S_i,"",@"SHT_CUDA_INFO"
	.sectionflags	@""
	.align	4


	//----- nvinfo : EIATTR_CUDA_API_VERSION
	.align		4
        /*0000*/ 	.byte	0x04, 0x37
        /*0002*/ 	.short	(.L_27 - .L_26)
.L_26:
        /*0004*/ 	.word	0x00000082


	//----- nvinfo : EIATTR_KPARAM_INFO
	.align		4
.L_27:
        /*0008*/ 	.byte	0x04, 0x17
        /*000a*/ 	.short	(.L_29 - .L_28)
.L_28:
        /*000c*/ 	.word	0x00000000
        /*0010*/ 	.short	0x0004
        /*0012*/ 	.short	0x0020
        /*0014*/ 	.byte	0x00, 0xf0, 0x11, 0x00


	//----- nvinfo : EIATTR_KPARAM_INFO
	.align		4
.L_29:
        /*0018*/ 	.byte	0x04, 0x17
        /*001a*/ 	.short	(.L_31 - .L_30)
.L_30:
        /*001c*/ 	.word	0x00000000
        /*0020*/ 	.short	0x0003
        /*0022*/ 	.short	0x0018
        /*0024*/ 	.byte	0x00, 0xf5, 0x21, 0x00


	//----- nvinfo : EIATTR_KPARAM_INFO
	.align		4
.L_31:
        /*0028*/ 	.byte	0x04, 0x17
        /*002a*/ 	.short	(.L_33 - .L_32)
.L_32:
        /*002c*/ 	.word	0x00000000
        /*0030*/ 	.short	0x0002
        /*0032*/ 	.short	0x0010
        /*0034*/ 	.byte	0x00, 0xf5, 0x21, 0x00


	//----- nvinfo : EIATTR_KPARAM_INFO
	.align		4
.L_33:
        /*0038*/ 	.byte	0x04, 0x17
        /*003a*/ 	.short	(.L_35 - .L_34)
.L_34:
        /*003c*/ 	.word	0x00000000
        /*0040*/ 	.short	0x0001
        /*0042*/ 	.short	0x0008
        /*0044*/ 	.byte	0x00, 0xf5, 0x21, 0x00


	//----- nvinfo : EIATTR_KPARAM_INFO
	.align		4
.L_35:
        /*0048*/ 	.byte	0x04, 0x17
        /*004a*/ 	.short	(.L_37 - .L_36)
.L_36:
        /*004c*/ 	.word	0x00000000
        /*0050*/ 	.short	0x0000
        /*0052*/ 	.short	0x0000
        /*0054*/ 	.byte	0x00, 0xf5, 0x21, 0x00


	//----- nvinfo : EIATTR_SPARSE_MMA_MASK
	.align		4
.L_37:
        /*0058*/ 	.byte	0x03, 0x50
        /*005a*/ 	.short	0x0000


	//----- nvinfo : EIATTR_MAXREG_COUNT
	.align		4
        /*005c*/ 	.byte	0x03, 0x1b
        /*005e*/ 	.short	0x00ff


	//----- nvinfo : EIATTR_MERCURY_ISA_VERSION
	.align		4
        /*0060*/ 	.byte	0x03, 0x5f
        /*0062*/ 	.short	0x0101


	//----- nvinfo : EIATTR_VRC_CTA_INIT_COUNT
	.align		4
        /*0064*/ 	.byte	0x02, 0x4a
	.zero		1
	.zero		1


	//----- nvinfo : EIATTR_EXIT_INSTR_OFFSETS
	.align		4
        /*0068*/ 	.byte	0x04, 0x1c
        /*006a*/ 	.short	(.L_39 - .L_38)


	//   ....[0]....
.L_38:
        /*006c*/ 	.word	0x00000ba0


	//----- nvinfo : EIATTR_CRS_STACK_SIZE
	.align		4
.L_39:
        /*0070*/ 	.byte	0x04, 0x1e
        /*0072*/ 	.short	(.L_41 - .L_40)
.L_40:
        /*0074*/ 	.word	0x00000000


	//----- nvinfo : EIATTR_CBANK_PARAM_SIZE
	.align		4
.L_41:
        /*0078*/ 	.byte	0x03, 0x19
        /*007a*/ 	.short	0x0024


	//----- nvinfo : EIATTR_PARAM_CBANK
	.align		4
        /*007c*/ 	.byte	0x04, 0x0a
        /*007e*/ 	.short	(.L_43 - .L_42)
	.align		4
.L_42:
        /*0080*/ 	.word	index@(.nv.constant0._Z13jacobi_kernelPdS_S_S_i)
        /*0084*/ 	.short	0x0380
        /*0086*/ 	.short	0x0024


	//----- nvinfo : EIATTR_SW_WAR
	.align		4
.L_43:
        /*0088*/ 	.byte	0x04, 0x36
        /*008a*/ 	.short	(.L_45 - .L_44)
.L_44:
        /*008c*/ 	.word	0x00000008
.L_45:


//--------------------- .nv.callgraph             --------------------------
	.section	.nv.callgraph,"",@"SHT_CUDA_CALLGRAPH"
	.align	4
	.sectionentsize	8
	.align		4
        /*0000*/ 	.word	0x00000000
	.align		4
        /*0004*/ 	.word	0xffffffff
	.align		4
        /*0008*/ 	.word	0x00000000
	.align		4
        /*000c*/ 	.word	0xfffffffe
	.align		4
        /*0010*/ 	.word	0x00000000
	.align		4
        /*0014*/ 	.word	0xfffffffd
	.align		4
        /*0018*/ 	.word	0x00000000
	.align		4
        /*001c*/ 	.word	0xfffffffc


//--------------------- .text._Z16x_old_assignmentPdS_ --------------------------
	.section	.text._Z16x_old_assignmentPdS_,"ax",@progbits
	.align	128
        .global         _Z16x_old_assignmentPdS_
        .type           _Z16x_old_assignmentPdS_,@function
        .size           _Z16x_old_assignmentPdS_,(.L_x_16 - _Z16x_old_assignmentPdS_)
        .other          _Z16x_old_assignmentPdS_,@"STO_CUDA_ENTRY STV_DEFAULT"
_Z16x_old_assignmentPdS_:
.text._Z16x_old_assignmentPdS_:
[----:B------:R-:W-:Y:S01]  /*0000*/  LDC R1, c[0x0][0x37c] ;  /* 0x0000df00ff017b82 */ /* 0x000fe20000000800 */
[----:B------:R-:W0:Y:S07]  /*0010*/  S2R R7, SR_TID.X ;  /* 0x0000000000077919 */ /* 0x000e2e0000002100 */
[----:B------:R-:W0:Y:S01]  /*0020*/  LDC.64 R2, c[0x0][0x388] ;  /* 0x0000e200ff027b82 */ /* 0x000e220000000a00 */
[----:B------:R-:W1:Y:S07]  /*0030*/  LDCU.64 UR4, c[0x0][0x358] ;  /* 0x00006b00ff0477ac */ /* 0x000e6e0008000a00 */
[----:B------:R-:W2:Y:S01]  /*0040*/  LDC.64 R4, c[0x0][0x380] ;  /* 0x0000e000ff047b82 */ /* 0x000ea20000000a00 */
[----:B0-----:R-:W-:-:S06]  /*0050*/  IMAD.WIDE.U32 R2, R7, 0x8, R2 ;  /* 0x0000000807027825 */ /* 0x001fcc00078e0002 */
[----:B-1----:R-:W3:Y:S01]  /*0060*/  LDG.E.64 R2, desc[UR4][R2.64] ;  /* 0x0000000402027981 */ /* 0x002ee2000c1e1b00 */
[----:B--2---:R-:W-:-:S05]  /*0070*/  IMAD.WIDE.U32 R4, R7, 0x8, R4 ;  /* 0x0000000807047825 */ /* 0x004fca00078e0004 */
[----:B---3--:R-:W-:Y:S01]  /*0080*/  STG.E.64 desc[UR4][R4.64], R2 ;  /* 0x0000000204007986 */ /* 0x008fe2000c101b04 */
[----:B------:R-:W-:Y:S05]  /*0090*/  EXIT ;  /* 0x000000000000794d */ /* 0x000fea0003800000 */
.L_x_0:
[----:B------:R-:W-:-:S00]  /*00a0*/  BRA `(.L_x_0) ;  /* 0xfffffffc00fc7947 */ /* 0x000fc0000383ffff */
[----:B------:R-:W-:-:S00]  /*00b0*/  NOP ;  /* 0x0000000000007918 */ /* 0x000fc00000000000 */
        /* <DEDUP_REMOVED lines=12> */
.L_x_16:


//--------------------- .text._Z13jacobi_kernelPdS_S_S_i --------------------------
	.section	.text._Z13jacobi_kernelPdS_S_S_i,"ax",@progbits
	.align	128
        .global         _Z13jacobi_kernelPdS_S_S_i
        .type           _Z13jacobi_kernelPdS_S_S_i,@function
        .size           _Z13jacobi_kernelPdS_S_S_i,(.L_x_15 - _Z13jacobi_kernelPdS_S_S_i)
        .other          _Z13jacobi_kernelPdS_S_S_i,@"STO_CUDA_ENTRY STV_DEFAULT"
_Z13jacobi_kernelPdS_S_S_i:
.text._Z13jacobi_kernelPdS_S_S_i:
[----:B------:R-:W-:Y:S01]  /*0000*/  LDC R1, c[0x0][0x37c] ;  /* 0x0000df00ff017b82 */ /* 0x000fe20000000800 */
[----:B------:R-:W0:Y:S01]  /*0010*/  LDCU UR4, c[0x0][0x3a0] ;  /* 0x00007400ff0477ac */ /* 0x000e220008000800 */
[----:B------:R-:W1:Y:S01]  /*0020*/  S2R R0, SR_TID.X ;  /* 0x0000000000007919 */ /* 0x000e620000002100 */
[----:B------:R-:W-:Y:S01]  /*0030*/  CS2R R2, SRZ ;  /* 0x0000000000027805 */ /* 0x000fe2000001ff00 */
[----:B------:R-:W2:Y:S01]  /*0040*/  LDCU.64 UR10, c[0x0][0x358] ;  /* 0x00006b00ff0a77ac */ /* 0x000ea20008000a00 */
[----:B0-----:R-:W-:-:S09]  /*0050*/  UISETP.GE.AND UP0, UPT, UR4, 0x1, UPT ;  /* 0x000000010400788c */ /* 0x001fd2000bf06270 */
[----:B--2---:R-:W-:Y:S05]  /*0060*/  BRA.U !UP0, `(.L_x_1) ;  /* 0x0000000908547547 */ /* 0x004fea000b800000 */
[----:B------:R-:W-:Y:S02]  /*0070*/  UISETP.GE.U32.AND UP1, UPT, UR4, 0x8, UPT ;  /* 0x000000080400788c */ /* 0x000fe4000bf26070 */
[----:B-1----:R-:W-:Y:S01]  /*0080*/  IMAD R20, R0, UR4, RZ ;  /* 0x0000000400147c24 */ /* 0x002fe2000f8e02ff */
[----:B------:R-:W-:Y:S01]  /*0090*/  ULOP3.LUT UR8, UR4, 0x7, URZ, 0xc0, !UPT ;  /* 0x0000000704087892 */ /* 0x000fe2000f8ec0ff */
[----:B------:R-:W-:Y:S01]  /*00a0*/  IMAD.MOV.U32 R21, RZ, RZ, RZ ;  /* 0x000000ffff157224 */ /* 0x000fe200078e00ff */
[----:B------:R-:W-:Y:S02]  /*00b0*/  CS2R R2, SRZ ;  /* 0x0000000000027805 */ /* 0x000fe4000001ff00 */
[----:B------:R-:W-:Y:S02]  /*00c0*/  UISETP.NE.AND UP0, UPT, UR8, URZ, UPT ;  /* 0x000000ff0800728c */ /* 0x000fe4000bf05270 */
[----:B------:R-:W-:Y:S09]  /*00d0*/  BRA.U !UP1, `(.L_x_2) ;  /* 0x0000000509147547 */ /* 0x000ff2000b800000 */
[----:B------:R-:W0:Y:S01]  /*00e0*/  LDC.64 R2, c[0x0][0x380] ;  /* 0x0000e000ff027b82 */ /* 0x000e220000000a00 */
[----:B------:R-:W1:Y:S01]  /*00f0*/  LDCU.64 UR6, c[0x0][0x390] ;  /* 0x00007200ff0677ac */ /* 0x000e620008000a00 */
[----:B------:R-:W-:Y:S02]  /*0100*/  IMAD.MOV R22, RZ, RZ, -R0 ;  /* 0x000000ffff167224 */ /* 0x000fe400078e0a00 */
[----:B------:R-:W-:Y:S01]  /*0110*/  IMAD.MOV.U32 R23, RZ, RZ, R20 ;  /* 0x000000ffff177224 */ /* 0x000fe200078e0014 */
[----:B------:R-:W-:-:S06]  /*0120*/  ULOP3.LUT UR4, UR4, 0x7ffffff8, URZ, 0xc0, !UPT ;  /* 0x7ffffff804047892 */ /* 0x000fcc000f8ec0ff */
[----:B------:R-:W-:Y:S01]  /*0130*/  IMAD.U32 R21, RZ, RZ, UR4 ;  /* 0x00000004ff157e24 */ /* 0x000fe2000f8e00ff */
[----:B------:R-:W-:Y:S01]  /*0140*/  UMOV UR4, URZ ;  /* 0x000000ff00047c82 */ /* 0x000fe20008000000 */
[----:B-1----:R-:W-:-:S04]  /*0150*/  UIADD3 UR5, UP1, UPT, UR6, 0x20, URZ ;  /* 0x0000002006057890 */ /* 0x002fc8000ff3e0ff */
[----:B------:R-:W-:Y:S01]  /*0160*/  UIADD3.X UR6, UPT, UPT, URZ, UR7, URZ, UP1, !UPT ;  /* 0x00000007ff067290 */ /* 0x000fe20008ffe4ff */
[----:B0-----:R-:W-:-:S04]  /*0170*/  IMAD.WIDE.U32 R2, R20, 0x8, R2 ;  /* 0x0000000814027825 */ /* 0x001fc800078e0002 */
[----:B------:R-:W-:Y:S01]  /*0180*/  IMAD.U32 R12, RZ, RZ, UR5 ;  /* 0x00000005ff0c7e24 */ /* 0x000fe2000f8e00ff */
[----:B------:R-:W-:Y:S01]  /*0190*/  IADD3 R16, P0, PT, R2, 0x20, RZ ;  /* 0x0000002002107810 */ /* 0x000fe20007f1e0ff */
[----:B------:R-:W-:-:S04]  /*01a0*/  IMAD.U32 R13, RZ, RZ, UR6 ;  /* 0x00000006ff0d7e24 */ /* 0x000fc8000f8e00ff */
[----:B------:R-:W-:Y:S01]  /*01b0*/  IMAD.X R17, RZ, RZ, R3, P0 ;  /* 0x000000ffff117224 */ /* 0x000fe200000e0603 */
[----:B------:R-:W-:-:S07]  /*01c0*/  CS2R R2, SRZ ;  /* 0x0000000000027805 */ /* 0x000fce000001ff00 */
.L_x_3:
[----:B------:R-:W-:Y:S01]  /*01d0*/  ISETP.NE.AND P0, PT, R22, RZ, PT ;  /* 0x000000ff1600720c */ /* 0x000fe20003f05270 */
[----:B------:R-:W-:Y:S01]  /*01e0*/  UIADD3 UR5, UPT, UPT, UR4, 0x1, URZ ;  /* 0x0000000104057890 */ /* 0x000fe2000fffe0ff */
[----:B------:R-:W-:Y:S02]  /*01f0*/  IMAD.MOV.U32 R6, RZ, RZ, R12 ;  /* 0x000000ffff067224 */ /* 0x000fe400078e000c */
[----:B------:R-:W-:-:S03]  /*0200*/  IMAD.MOV.U32 R7, RZ, RZ, R13 ;  /* 0x000000ffff077224 */ /* 0x000fc600078e000d */
[----:B------:R-:W-:-:S06]  /*0210*/  ISETP.NE.AND P1, PT, R0, UR5, PT ;  /* 0x0000000500007c0c */ /* 0x000fcc000bf25270 */
[----:B------:R-:W0:Y:S01]  /*0220*/  @P0 LDC.64 R14, c[0x0][0x380] ;  /* 0x0000e000ff0e0b82 */ /* 0x000e220000000a00 */
[----:B------:R-:W2:Y:S01]  /*0230*/  @P0 LDG.E.64 R12, desc[UR10][R6.64+-0x20] ;  /* 0xffffe00a060c0981 */ /* 0x000ea2000c1e1b00 */
[----:B------:R-:W-:Y:S02]  /*0240*/  IMAD.MOV.U32 R4, RZ, RZ, R16 ;  /* 0x000000ffff047224 */ /* 0x000fe400078e0010 */
[----:B------:R-:W-:-:S03]  /*0250*/  IMAD.MOV.U32 R5, RZ, RZ, R17 ;  /* 0x000000ffff057224 */ /* 0x000fc600078e0011 */
[----:B------:R-:W3:Y:S04]  /*0260*/  @P1 LDG.E.64 R10, desc[UR10][R6.64+-0x18] ;  /* 0xffffe80a060a1981 */ /* 0x000ee8000c1e1b00 */
[----:B------:R-:W3:Y:S01]  /*0270*/  @P1 LDG.E.64 R8, desc[UR10][R4.64+-0x18] ;  /* 0xffffe80a04081981 */ /* 0x000ee2000c1e1b00 */
[----:B0-----:R-:W-:-:S06]  /*0280*/  @P0 IMAD.WIDE.U32 R14, R23, 0x8, R14 ;  /* 0x00000008170e0825 */ /* 0x001fcc00078e000e */
[----:B------:R-:W2:Y:S01]  /*0290*/  @P0 LDG.E.64 R14, desc[UR10][R14.64] ;  /* 0x0000000a0e0e0981 */ /* 0x000ea2000c1e1b00 */
[----:B------:R-:W-:-:S06]  /*02a0*/  UIADD3 UR5, UPT, UPT, UR4, 0x2, URZ ;  /* 0x0000000204057890 */ /* 0x000fcc000fffe0ff */
[----:B------:R-:W-:Y:S01]  /*02b0*/  ISETP.NE.AND P4, PT, R0, UR5, PT ;  /* 0x0000000500007c0c */ /* 0x000fe2000bf85270 */
[----:B------:R-:W-:-:S06]  /*02c0*/  UIADD3 UR5, UPT, UPT, UR4, 0x3, URZ ;  /* 0x0000000304057890 */ /* 0x000fcc000fffe0ff */
[----:B------:R-:W-:Y:S01]  /*02d0*/  ISETP.NE.AND P3, PT, R0, UR5, PT ;  /* 0x0000000500007c0c */ /* 0x000fe2000bf65270 */
[----:B------:R-:W-:-:S05]  /*02e0*/  UIADD3 UR5, UPT, UPT, UR4, 0x4, URZ ;  /* 0x0000000404057890 */ /* 0x000fca000fffe0ff */
[----:B------:R-:W4:Y:S04]  /*02f0*/  @P4 LDG.E.64 R16, desc[UR10][R4.64+-0x10] ;  /* 0xfffff00a04104981 */ /* 0x000f28000c1e1b00 */
[----:B------:R-:W4:Y:S01]  /*0300*/  @P4 LDG.E.64 R18, desc[UR10][R6.64+-0x10] ;  /* 0xfffff00a06124981 */ /* 0x000f22000c1e1b00 */
[----:B------:R-:W-:Y:S01]  /*0310*/  ISETP.NE.AND P2, PT, R0, UR5, PT ;  /* 0x0000000500007c0c */ /* 0x000fe2000bf45270 */
[----:B--2---:R-:W-:Y:S02]  /*0320*/  @P0 DFMA R2, R14, R12, R2 ;  /* 0x0000000c0e02022b */ /* 0x004fe40000000002 */
[----:B------:R-:W2:Y:S04]  /*0330*/  @P3 LDG.E.64 R12, desc[UR10][R4.64+-0x8] ;  /* 0xfffff80a040c3981 */ /* 0x000ea8000c1e1b00 */
[----:B------:R-:W2:Y:S02]  /*0340*/  @P3 LDG.E.64 R14, desc[UR10][R6.64+-0x8] ;  /* 0xfffff80a060e3981 */ /* 0x000ea4000c1e1b00 */
[----:B---3--:R-:W-:-:S04]  /*0350*/  @P1 DFMA R2, R8, R10, R2 ;  /* 0x0000000a0802122b */ /* 0x008fc80000000002 */
[----:B------:R-:W3:Y:S04]  /*0360*/  @P2 LDG.E.64 R8, desc[UR10][R4.64] ;  /* 0x0000000a04082981 */ /* 0x000ee8000c1e1b00 */
[----:B------:R-:W3:Y:S01]  /*0370*/  @P2 LDG.E.64 R10, desc[UR10][R6.64] ;  /* 0x0000000a060a2981 */ /* 0x000ee2000c1e1b00 */
[----:B------:R-:W-:-:S06]  /*0380*/  UIADD3 UR5, UPT, UPT, UR4, 0x5, URZ ;  /* 0x0000000504057890 */ /* 0x000fcc000fffe0ff */
[----:B------:R-:W-:Y:S01]  /*0390*/  ISETP.NE.AND P1, PT, R0, UR5, PT ;  /* 0x0000000500007c0c */ /* 0x000fe2000bf25270 */
[----:B------:R-:W-:Y:S01]  /*03a0*/  UIADD3 UR5, UPT, UPT, UR4, 0x6, URZ ;  /* 0x0000000604057890 */ /* 0x000fe2000fffe0ff */
[----:B----4-:R-:W-:-:S05]  /*03b0*/  @P4 DFMA R2, R16, R18, R2 ;  /* 0x000000121002422b */ /* 0x010fca0000000002 */
        /* <DEDUP_REMOVED lines=11> */
[----:B------:R-:W-:Y:S01]  /*0470*/  UIADD3 UR4, UPT, UPT, UR4, 0x8, URZ ;  /* 0x0000000804047890 */ /* 0x000fe2000fffe0ff */
[----:B----4-:R-:W-:Y:S01]  /*0480*/  @P1 DFMA R2, R18, R16, R2 ;  /* 0x000000101202122b */ /* 0x010fe20000000002 */
[----:B------:R-:W-:Y:S01]  /*0490*/  IADD3 R16, P2, PT, R4, 0x40, RZ ;  /* 0x0000004004107810 */ /* 0x000fe20007f5e0ff */
[----:B------:R-:W-:Y:S02]  /*04a0*/  VIADD R22, R22, 0x8 ;  /* 0x0000000816167836 */ /* 0x000fe40000000000 */
[----:B------:R-:W-:-:S02]  /*04b0*/  VIADD R23, R23, 0x8 ;  /* 0x0000000817177836 */ /* 0x000fc40000000000 */
[----:B------:R-:W-:Y:S02]  /*04c0*/  IMAD.X R17, RZ, RZ, R5, P2 ;  /* 0x000000ffff117224 */ /* 0x000fe400010e0605 */
[----:B--2---:R-:W-:Y:S01]  /*04d0*/  @P0 DFMA R2, R12, R14, R2 ;  /* 0x0000000e0c02022b */ /* 0x004fe20000000002 */
[----:B------:R-:W-:Y:S02]  /*04e0*/  ISETP.NE.AND P0, PT, R21, UR4, PT ;  /* 0x0000000415007c0c */ /* 0x000fe4000bf05270 */
[----:B------:R-:W-:-:S05]  /*04f0*/  IADD3 R12, P1, PT, R6, 0x40, RZ ;  /* 0x00000040060c7810 */ /* 0x000fca0007f3e0ff */
[----:B---3--:R-:W-:Y:S01]  /*0500*/  @P4 DFMA R2, R8, R10, R2 ;  /* 0x0000000a0802422b */ /* 0x008fe20000000002 */
[----:B------:R-:W-:-:S05]  /*0510*/  IMAD.X R13, RZ, RZ, R7, P1 ;  /* 0x000000ffff0d7224 */ /* 0x000fca00008e0607 */
[----:B------:R-:W-:Y:S05]  /*0520*/  @P0 BRA `(.L_x_3) ;  /* 0xfffffffc00280947 */ /* 0x000fea000383ffff */
.L_x_2:
[----:B------:R-:W-:Y:S05]  /*0530*/  BRA.U !UP0, `(.L_x_1) ;  /* 0x0000000508207547 */ /* 0x000fea000b800000 */
[----:B------:R-:W0:Y:S01]  /*0540*/  LDC R24, c[0x0][0x3a0] ;  /* 0x0000e800ff187b82 */ /* 0x000e220000000800 */
[----:B------:R-:W-:Y:S01]  /*0550*/  UISETP.GE.U32.AND UP0, UPT, UR8, 0x4, UPT ;  /* 0x000000040800788c */ /* 0x000fe2000bf06070 */
[----:B0-----:R-:W-:-:S04]  /*0560*/  LOP3.LUT R25, R24, 0x3, RZ, 0xc0, !PT ;  /* 0x0000000318197812 */ /* 0x001fc800078ec0ff */
[----:B------:R-:W-:-:S04]  /*0570*/  ISETP.NE.AND P0, PT, R25, RZ, PT ;  /* 0x000000ff1900720c */ /* 0x000fc80003f05270 */
[----:B------:R-:W-:Y:S09]  /*0580*/  BRA.U !UP0, `(.L_x_4) ;  /* 0x0000000108787547 */ /* 0x000ff2000b800000 */
[-C--:B------:R-:W-:Y:S01]  /*0590*/  ISETP.NE.AND P1, PT, R0, R21.reuse, PT ;  /* 0x000000150000720c */ /* 0x080fe20003f25270 */
[----:B------:R-:W0:Y:S01]  /*05a0*/  LDC.64 R18, c[0x0][0x390] ;  /* 0x0000e400ff127b82 */ /* 0x000e220000000a00 */
[----:B------:R-:W1:Y:S01]  /*05b0*/  LDCU.64 UR4, c[0x0][0x380] ;  /* 0x00007000ff0477ac */ /* 0x000e620008000a00 */
[----:B------:R-:W-:Y:S01]  /*05c0*/  VIADD R7, R21, 0x1 ;  /* 0x0000000115077836 */ /* 0x000fe20000000000 */
[----:B------:R-:W-:-:S04]  /*05d0*/  IADD3 R8, P3, PT, R20, R21, RZ ;  /* 0x0000001514087210 */ /* 0x000fc80007f7e0ff */
[----:B------:R-:W-:Y:S01]  /*05e0*/  ISETP.NE.AND P2, PT, R0, R7, PT ;  /* 0x000000070000720c */ /* 0x000fe20003f45270 */
[----:B------:R-:W-:-:S04]  /*05f0*/  IMAD.X R9, RZ, RZ, RZ, P3 ;  /* 0x000000ffff097224 */ /* 0x000fc800018e06ff */
[----:B------:R-:W2:Y:S01]  /*0600*/  @P1 LDC.64 R16, c[0x0][0x380] ;  /* 0x0000e000ff101b82 */ /* 0x000ea20000000a00 */
[----:B------:R-:W-:Y:S01]  /*0610*/  @P1 IMAD.IADD R5, R20, 0x1, R21 ;  /* 0x0000000114051824 */ /* 0x000fe200078e0215 */
[----:B-1----:R-:W-:Y:S01]  /*0620*/  LEA R4, P4, R8, UR4, 0x3 ;  /* 0x0000000408047c11 */ /* 0x002fe2000f8818ff */
[----:B0-----:R-:W-:-:S05]  /*0630*/  IMAD.WIDE.U32 R18, R21, 0x8, R18 ;  /* 0x0000000815127825 */ /* 0x001fca00078e0012 */
[----:B------:R-:W3:Y:S04]  /*0640*/  @P1 LDG.E.64 R6, desc[UR10][R18.64] ;  /* 0x0000000a12061981 */ /* 0x000ee8000c1e1b00 */
[----:B------:R-:W4:Y:S01]  /*0650*/  @P2 LDG.E.64 R14, desc[UR10][R18.64+0x8] ;  /* 0x0000080a120e2981 */ /* 0x000f22000c1e1b00 */
[----:B--2---:R-:W-:-:S04]  /*0660*/  @P1 IMAD.WIDE.U32 R16, R5, 0x8, R16 ;  /* 0x0000000805101825 */ /* 0x004fc800078e0010 */
[C---:B------:R-:W-:Y:S02]  /*0670*/  VIADD R5, R21.reuse, 0x2 ;  /* 0x0000000215057836 */ /* 0x040fe40000000000 */
[----:B------:R-:W3:Y:S03]  /*0680*/  @P1 LDG.E.64 R16, desc[UR10][R16.64] ;  /* 0x0000000a10101981 */ /* 0x000ee6000c1e1b00 */
[----:B------:R-:W-:Y:S02]  /*0690*/  ISETP.NE.AND P3, PT, R0, R5, PT ;  /* 0x000000050000720c */ /* 0x000fe40003f65270 */
[----:B------:R-:W-:Y:S01]  /*06a0*/  LEA.HI.X R5, R8, UR5, R9, 0x3, P4 ;  /* 0x0000000508057c11 */ /* 0x000fe2000a0f1c09 */
[----:B------:R-:W-:-:S04]  /*06b0*/  VIADD R9, R21, 0x3 ;  /* 0x0000000315097836 */ /* 0x000fc80000000000 */
[----:B------:R-:W4:Y:S01]  /*06c0*/  @P2 LDG.E.64 R12, desc[UR10][R4.64+0x8] ;  /* 0x0000080a040c2981 */ /* 0x000f22000c1e1b00 */
[----:B------:R-:W-:-:S05]  /*06d0*/  ISETP.NE.AND P4, PT, R0, R9, PT ;  /* 0x000000090000720c */ /* 0x000fca0003f85270 */
[----:B------:R-:W2:Y:S04]  /*06e0*/  @P3 LDG.E.64 R10, desc[UR10][R18.64+0x10] ;  /* 0x0000100a120a3981 */ /* 0x000ea8000c1e1b00 */
[----:B------:R-:W2:Y:S04]  /*06f0*/  @P3 LDG.E.64 R8, desc[UR10][R4.64+0x10] ;  /* 0x0000100a04083981 */ /* 0x000ea8000c1e1b00 */
[----:B------:R-:W5:Y:S04]  /*0700*/  @P4 LDG.E.64 R22, desc[UR10][R18.64+0x18] ;  /* 0x0000180a12164981 */ /* 0x000f68000c1e1b00 */
[----:B------:R-:W5:Y:S01]  /*0710*/  @P4 LDG.E.64 R26, desc[UR10][R4.64+0x18] ;  /* 0x0000180a041a4981 */ /* 0x000f62000c1e1b00 */
[----:B------:R-:W-:Y:S01]  /*0720*/  VIADD R21, R21, 0x4 ;  /* 0x0000000415157836 */ /* 0x000fe20000000000 */
[----:B---3--:R-:W-:-:S08]  /*0730*/  @P1 DFMA R2, R16, R6, R2 ;  /* 0x000000061002122b */ /* 0x008fd00000000002 */
[----:B----4-:R-:W-:-:S08]  /*0740*/  @P2 DFMA R2, R12, R14, R2 ;  /* 0x0000000e0c02222b */ /* 0x010fd00000000002 */
[----:B--2---:R-:W-:-:S08]  /*0750*/  @P3 DFMA R2, R8, R10, R2 ;  /* 0x0000000a0802322b */ /* 0x004fd00000000002 */
[----:B-----5:R-:W-:-:S11]  /*0760*/  @P4 DFMA R2, R26, R22, R2 ;  /* 0x000000161a02422b */ /* 0x020fd60000000002 */
.L_x_4:
[----:B------:R-:W-:Y:S05]  /*0770*/  @!P0 BRA `(.L_x_1) ;  /* 0x0000000000908947 */ /* 0x000fea0003800000 */
[----:B------:R-:W-:Y:S02]  /*0780*/  ISETP.NE.AND P0, PT, R25, 0x1, PT ;  /* 0x000000011900780c */ /* 0x000fe40003f05270 */
[----:B------:R-:W-:-:S11]  /*0790*/  LOP3.LUT R24, R24, 0x1, RZ, 0xc0, !PT ;  /* 0x0000000118187812 */ /* 0x000fd600078ec0ff */
[----:B------:R-:W-:Y:S05]  /*07a0*/  @!P0 BRA `(.L_x_5) ;  /* 0x0000000000508947 */ /* 0x000fea0003800000 */
[----:B------:R-:W-:Y:S01]  /*07b0*/  VIADD R5, R21, 0x1 ;  /* 0x0000000115057836 */ /* 0x000fe20000000000 */
[C---:B------:R-:W-:Y:S01]  /*07c0*/  ISETP.NE.AND P1, PT, R0.reuse, R21, PT ;  /* 0x000000150000720c */ /* 0x040fe20003f25270 */
[----:B------:R-:W0:Y:S03]  /*07d0*/  LDC.64 R8, c[0x0][0x390] ;  /* 0x0000e400ff087b82 */ /* 0x000e260000000a00 */
[----:B------:R-:W-:-:S09]  /*07e0*/  ISETP.NE.AND P2, PT, R0, R5, PT ;  /* 0x000000050000720c */ /* 0x000fd20003f45270 */
[----:B------:R-:W1:Y:S01]  /*07f0*/  @P1 LDC.64 R6, c[0x0][0x380] ;  /* 0x0000e000ff061b82 */ /* 0x000e620000000a00 */
[----:B------:R-:W-:-:S03]  /*0800*/  @P1 IMAD.IADD R13, R20, 0x1, R21 ;  /* 0x00000001140d1824 */ /* 0x000fc600078e0215 */
[----:B------:R-:W-:-:S04]  /*0810*/  @P2 IADD3 R10, P0, PT, R20, R21, RZ ;  /* 0x00000015140a2210 */ /* 0x000fc80007f1e0ff */
[----:B------:R-:W2:Y:S01]  /*0820*/  @P2 LDC.64 R4, c[0x0][0x380] ;  /* 0x0000e000ff042b82 */ /* 0x000ea20000000a00 */
[----:B------:R-:W-:Y:S02]  /*0830*/  @P2 IMAD.X R11, RZ, RZ, RZ, P0 ;  /* 0x000000ffff0b2224 */ /* 0x000fe400000e06ff */
[----:B0-----:R-:W-:-:S04]  /*0840*/  IMAD.WIDE.U32 R8, R21, 0x8, R8 ;  /* 0x0000000815087825 */ /* 0x001fc800078e0008 */
[----:B-1----:R-:W-:Y:S02]  /*0850*/  @P1 IMAD.WIDE.U32 R12, R13, 0x8, R6 ;  /* 0x000000080d0c1825 */ /* 0x002fe400078e0006 */
[----:B------:R-:W3:Y:S04]  /*0860*/  @P1 LDG.E.64 R6, desc[UR10][R8.64] ;  /* 0x0000000a08061981 */ /* 0x000ee8000c1e1b00 */
[----:B------:R-:W3:Y:S01]  /*0870*/  @P1 LDG.E.64 R12, desc[UR10][R12.64] ;  /* 0x0000000a0c0c1981 */ /* 0x000ee2000c1e1b00 */
[----:B--2---:R-:W-:-:S04]  /*0880*/  @P2 LEA R4, P0, R10, R4, 0x3 ;  /* 0x000000040a042211 */ /* 0x004fc800078018ff */
[----:B------:R-:W-:Y:S02]  /*0890*/  @P2 LEA.HI.X R5, R10, R5, R11, 0x3, P0 ;  /* 0x000000050a052211 */ /* 0x000fe400000f1c0b */
[----:B------:R-:W2:Y:S04]  /*08a0*/  @P2 LDG.E.64 R10, desc[UR10][R8.64+0x8] ;  /* 0x0000080a080a2981 */ /* 0x000ea8000c1e1b00 */
[----:B------:R-:W2:Y:S01]  /*08b0*/  @P2 LDG.E.64 R4, desc[UR10][R4.64+0x8] ;  /* 0x0000080a04042981 */ /* 0x000ea2000c1e1b00 */
[----:B------:R-:W-:Y:S01]  /*08c0*/  VIADD R21, R21, 0x2 ;  /* 0x0000000215157836 */ /* 0x000fe20000000000 */
[----:B---3--:R-:W-:-:S08]  /*08d0*/  @P1 DFMA R2, R12, R6, R2 ;  /* 0x000000060c02122b */ /* 0x008fd00000000002 */
[----:B--2---:R-:W-:-:S11]  /*08e0*/  @P2 DFMA R2, R4, R10, R2 ;  /* 0x0000000a0402222b */ /* 0x004fd60000000002 */
.L_x_5:
[----:B------:R-:W-:Y:S01]  /*08f0*/  ISETP.NE.AND P0, PT, R0, R21, PT ;  /* 0x000000150000720c */ /* 0x000fe20003f05270 */
[----:B------:R-:W-:Y:S03]  /*0900*/  BSSY.RECONVERGENT B0, `(.L_x_1) ;  /* 0x000000b000007945 */ /* 0x000fe60003800200 */
[----:B------:R-:W-:-:S13]  /*0910*/  ISETP.NE.U32.OR P0, PT, R24, 0x1, !P0 ;  /* 0x000000011800780c */ /* 0x000fda0004705470 */
[----:B------:R-:W-:Y:S05]  /*0920*/  @P0 BRA `(.L_x_6) ;  /* 0x0000000000200947 */ /* 0x000fea0003800000 */
[----:B------:R-:W0:Y:S01]  /*0930*/  LDC.64 R4, c[0x0][0x380] ;  /* 0x0000e000ff047b82 */ /* 0x000e220000000a00 */
[----:B------:R-:W-:-:S07]  /*0940*/  IMAD.IADD R9, R20, 0x1, R21 ;  /* 0x0000000114097824 */ /* 0x000fce00078e0215 */
[----:B------:R-:W1:Y:S01]  /*0950*/  LDC.64 R6, c[0x0][0x390] ;  /* 0x0000e400ff067b82 */ /* 0x000e620000000a00 */
[----:B0-----:R-:W-:-:S06]  /*0960*/  IMAD.WIDE.U32 R4, R9, 0x8, R4 ;  /* 0x0000000809047825 */ /* 0x001fcc00078e0004 */
[----:B------:R-:W2:Y:S01]  /*0970*/  LDG.E.64 R4, desc[UR10][R4.64] ;  /* 0x0000000a04047981 */ /* 0x000ea2000c1e1b00 */
[----:B-1----:R-:W-:-:S06]  /*0980*/  IMAD.WIDE.U32 R6, R21, 0x8, R6 ;  /* 0x0000000815067825 */ /* 0x002fcc00078e0006 */
[----:B------:R-:W2:Y:S02]  /*0990*/  LDG.E.64 R6, desc[UR10][R6.64] ;  /* 0x0000000a06067981 */ /* 0x000ea4000c1e1b00 */
[----:B--2---:R-:W-:-:S11]  /*09a0*/  DFMA R2, R4, R6, R2 ;  /* 0x000000060402722b */ /* 0x004fd60000000002 */
.L_x_6:
[----:B------:R-:W-:Y:S05]  /*09b0*/  BSYNC.RECONVERGENT B0 ;  /* 0x0000000000007941 */ /* 0x000fea0003800200 */
.L_x_1:
[----:B------:R-:W0:Y:S01]  /*09c0*/  LDC.64 R4, c[0x0][0x380] ;  /* 0x0000e000ff047b82 */ /* 0x000e220000000a00 */
[----:B------:R-:W1:Y:S07]  /*09d0*/  LDCU UR4, c[0x0][0x3a0] ;  /* 0x00007400ff0477ac */ /* 0x000e6e0008000800 */
[----:B------:R-:W2:Y:S01]  /*09e0*/  LDC.64 R8, c[0x0][0x388] ;  /* 0x0000e200ff087b82 */ /* 0x000ea20000000a00 */
[----:B-1----:R-:W-:-:S04]  /*09f0*/  IMAD R7, R0, UR4, R0 ;  /* 0x0000000400077c24 */ /* 0x002fc8000f8e0200 */
[----:B0-----:R-:W-:-:S06]  /*0a00*/  IMAD.WIDE R4, R7, 0x8, R4 ;  /* 0x0000000807047825 */ /* 0x001fcc00078e0204 */
[----:B------:R-:W3:Y:S01]  /*0a10*/  LDG.E.64 R4, desc[UR10][R4.64] ;  /* 0x0000000a04047981 */ /* 0x000ee2000c1e1b00 */
[----:B--2---:R-:W-:-:S05]  /*0a20*/  IMAD.WIDE.U32 R8, R0, 0x8, R8 ;  /* 0x0000000800087825 */ /* 0x004fca00078e0008 */
[----:B------:R-:W2:Y:S01]  /*0a30*/  LDG.E.64 R6, desc[UR10][R8.64] ;  /* 0x0000000a08067981 */ /* 0x000ea2000c1e1b00 */
[----:B------:R-:W-:Y:S01]  /*0a40*/  IMAD.MOV.U32 R10, RZ, RZ, 0x1 ;  /* 0x00000001ff0a7424 */ /* 0x000fe200078e00ff */
[----:B------:R-:W-:Y:S01]  /*0a50*/  BSSY.RECONVERGENT B0, `(.L_x_7) ;  /* 0x0000011000007945 */ /* 0x000fe20003800200 */
[----:B---3--:R-:W0:Y:S01]  /*0a60*/  MUFU.RCP64H R11, R5 ;  /* 0x00000005000b7308 */ /* 0x008e220000001800 */
[----:B--2---:R-:W-:-:S03]  /*0a70*/  DADD R6, R6, -R2 ;  /* 0x0000000006067229 */ /* 0x004fc60000000802 */
[----:B0-----:R-:W-:-:S07]  /*0a80*/  DFMA R12, -R4, R10, 1 ;  /* 0x3ff00000040c742b */ /* 0x001fce000000010a */
[----:B------:R-:W-:Y:S01]  /*0a90*/  FSETP.GEU.AND P1, PT, |R7|, 6.5827683646048100446e-37, PT ;  /* 0x036000000700780b */ /* 0x000fe20003f2e200 */
[----:B------:R-:W-:-:S08]  /*0aa0*/  DFMA R12, R12, R12, R12 ;  /* 0x0000000c0c0c722b */ /* 0x000fd0000000000c */
[----:B------:R-:W-:-:S08]  /*0ab0*/  DFMA R12, R10, R12, R10 ;  /* 0x0000000c0a0c722b */ /* 0x000fd0000000000a */
[----:B------:R-:W-:-:S08]  /*0ac0*/  DFMA R10, -R4, R12, 1 ;  /* 0x3ff00000040a742b */ /* 0x000fd0000000010c */
[----:B------:R-:W-:-:S08]  /*0ad0*/  DFMA R10, R12, R10, R12 ;  /* 0x0000000a0c0a722b */ /* 0x000fd0000000000c */
[----:B------:R-:W-:-:S08]  /*0ae0*/  DMUL R2, R6, R10 ;  /* 0x0000000a06027228 */ /* 0x000fd00000000000 */
[----:B------:R-:W-:-:S08]  /*0af0*/  DFMA R12, -R4, R2, R6 ;  /* 0x00000002040c722b */ /* 0x000fd00000000106 */
[----:B------:R-:W-:-:S10]  /*0b00*/  DFMA R2, R10, R12, R2 ;  /* 0x0000000c0a02722b */ /* 0x000fd40000000002 */
[----:B------:R-:W-:-:S05]  /*0b10*/  FFMA R8, RZ, R5, R3 ;  /* 0x00000005ff087223 */ /* 0x000fca0000000003 */
[----:B------:R-:W-:-:S13]  /*0b20*/  FSETP.GT.AND P0, PT, |R8|, 1.469367938527859385e-39, PT ;  /* 0x001000000800780b */ /* 0x000fda0003f04200 */
[----:B------:R-:W-:Y:S05]  /*0b30*/  @P0 BRA P1, `(.L_x_8) ;  /* 0x0000000000080947 */ /* 0x000fea0000800000 */
[----:B------:R-:W-:-:S07]  /*0b40*/  MOV R10, 0xb60 ;  /* 0x00000b60000a7802 */ /* 0x000fce0000000f00 */
[----:B------:R-:W-:Y:S05]  /*0b50*/  CALL.REL.NOINC `($__internal_0_$__cuda_sm20_div_rn_f64_full) ;  /* 0x0000000000147944 */ /* 0x000fea0003c00000 */
.L_x_8:
[----:B------:R-:W-:Y:S05]  /*0b60*/  BSYNC.RECONVERGENT B0 ;  /* 0x0000000000007941 */ /* 0x000fea0003800200 */
.L_x_7:
[----:B------:R-:W0:Y:S02]  /*0b70*/  LDC.64 R4, c[0x0][0x398] ;  /* 0x0000e600ff047b82 */ /* 0x000e240000000a00 */
[----:B0-----:R-:W-:-:S05]  /*0b80*/  IMAD.WIDE.U32 R4, R0, 0x8, R4 ;  /* 0x0000000800047825 */ /* 0x001fca00078e0004 */
[----:B------:R-:W-:Y:S01]  /*0b90*/  STG.E.64 desc[UR10][R4.64], R2 ;  /* 0x0000000204007986 */ /* 0x000fe2000c101b0a */
[----:B------:R-:W-:Y:S05]  /*0ba0*/  EXIT ;  /* 0x000000000000794d */ /* 0x000fea0003800000 */
        .weak           $__internal_0_$__cuda_sm20_div_rn_f64_full
        .type           $__internal_0_$__cuda_sm20_div_rn_f64_full,@function
        .size           $__internal_0_$__cuda_sm20_div_rn_f64_full,(.L_x_15 - $__internal_0_$__cuda_sm20_div_rn_f64_full)
$__internal_0_$__cuda_sm20_div_rn_f64_full:
[C---:B------:R-:W-:Y:S01]  /*0bb0*/  FSETP.GEU.AND P0, PT, |R5|.reuse, 1.469367938527859385e-39, PT ;  /* 0x001000000500780b */ /* 0x040fe20003f0e200 */
[----:B------:R-:W-:Y:S01]  /*0bc0*/  IMAD.MOV.U32 R16, RZ, RZ, 0x1 ;  /* 0x00000001ff107424 */ /* 0x000fe200078e00ff */
[----:B------:R-:W-:Y:S01]  /*0bd0*/  LOP3.LUT R2, R5, 0x800fffff, RZ, 0xc0, !PT ;  /* 0x800fffff05027812 */ /* 0x000fe200078ec0ff */
[----:B------:R-:W-:Y:S01]  /*0be0*/  BSSY.RECONVERGENT B1, `(.L_x_9) ;  /* 0x0000055000017945 */ /* 0x000fe20003800200 */
[C---:B------:R-:W-:Y:S02]  /*0bf0*/  FSETP.GEU.AND P2, PT, |R7|.reuse, 1.469367938527859385e-39, PT ;  /* 0x001000000700780b */ /* 0x040fe40003f4e200 */
[----:B------:R-:W-:Y:S01]  /*0c00*/  LOP3.LUT R3, R2, 0x3ff00000, RZ, 0xfc, !PT ;  /* 0x3ff0000002037812 */ /* 0x000fe200078efcff */
[----:B------:R-:W-:Y:S01]  /*0c10*/  IMAD.MOV.U32 R2, RZ, RZ, R4 ;  /* 0x000000ffff027224 */ /* 0x000fe200078e0004 */
[----:B------:R-:W-:Y:S02]  /*0c20*/  LOP3.LUT R11, R7, 0x7ff00000, RZ, 0xc0, !PT ;  /* 0x7ff00000070b7812 */ /* 0x000fe400078ec0ff */
[----:B------:R-:W-:-:S03]  /*0c30*/  LOP3.LUT R14, R5, 0x7ff00000, RZ, 0xc0, !PT ;  /* 0x7ff00000050e7812 */ /* 0x000fc600078ec0ff */
[----:B------:R-:W-:Y:S01]  /*0c40*/  @!P0 DMUL R2, R4, 8.98846567431157953865e+307 ;  /* 0x7fe0000004028828 */ /* 0x000fe20000000000 */
[----:B------:R-:W-:-:S03]  /*0c50*/  ISETP.GE.U32.AND P1, PT, R11, R14, PT ;  /* 0x0000000e0b00720c */ /* 0x000fc60003f26070 */
[----:B------:R-:W-:Y:S01]  /*0c60*/  @!P2 LOP3.LUT R12, R5, 0x7ff00000, RZ, 0xc0, !PT ;  /* 0x7ff00000050ca812 */ /* 0x000fe200078ec0ff */
[----:B------:R-:W-:Y:S01]  /*0c70*/  @!P2 IMAD.MOV.U32 R18, RZ, RZ, RZ ;  /* 0x000000ffff12a224 */ /* 0x000fe200078e00ff */
[----:B------:R-:W0:Y:S02]  /*0c80*/  MUFU.RCP64H R17, R3 ;  /* 0x0000000300117308 */ /* 0x000e240000001800 */
[----:B------:R-:W-:Y:S01]  /*0c90*/  @!P2 ISETP.GE.U32.AND P3, PT, R11, R12, PT ;  /* 0x0000000c0b00a20c */ /* 0x000fe20003f66070 */
[----:B------:R-:W-:-:S05]  /*0ca0*/  IMAD.MOV.U32 R12, RZ, RZ, 0x1ca00000 ;  /* 0x1ca00000ff0c7424 */ /* 0x000fca00078e00ff */
[----:B------:R-:W-:-:S04]  /*0cb0*/  @!P2 SEL R13, R12, 0x63400000, !P3 ;  /* 0x634000000c0da807 */ /* 0x000fc80005800000 */
[----:B------:R-:W-:-:S04]  /*0cc0*/  @!P2 LOP3.LUT R13, R13, 0x80000000, R7, 0xf8, !PT ;  /* 0x800000000d0da812 */ /* 0x000fc800078ef807 */
[----:B------:R-:W-:Y:S01]  /*0cd0*/  @!P2 LOP3.LUT R19, R13, 0x100000, RZ, 0xfc, !PT ;  /* 0x001000000d13a812 */ /* 0x000fe200078efcff */
[----:B0-----:R-:W-:-:S08]  /*0ce0*/  DFMA R8, R16, -R2, 1 ;  /* 0x3ff000001008742b */ /* 0x001fd00000000802 */
[----:B------:R-:W-:-:S08]  /*0cf0*/  DFMA R8, R8, R8, R8 ;  /* 0x000000080808722b */ /* 0x000fd00000000008 */
[----:B------:R-:W-:Y:S01]  /*0d00*/  DFMA R16, R16, R8, R16 ;  /* 0x000000081010722b */ /* 0x000fe20000000010 */
[----:B------:R-:W-:Y:S01]  /*0d10*/  SEL R9, R12, 0x63400000, !P1 ;  /* 0x634000000c097807 */ /* 0x000fe20004800000 */
[----:B------:R-:W-:-:S03]  /*0d20*/  IMAD.MOV.U32 R8, RZ, RZ, R6 ;  /* 0x000000ffff087224 */ /* 0x000fc600078e0006 */
[----:B------:R-:W-:-:S03]  /*0d30*/  LOP3.LUT R9, R9, 0x800fffff, R7, 0xf8, !PT ;  /* 0x800fffff09097812 */ /* 0x000fc600078ef807 */
[----:B------:R-:W-:-:S03]  /*0d40*/  DFMA R20, R16, -R2, 1 ;  /* 0x3ff000001014742b */ /* 0x000fc60000000802 */
[----:B------:R-:W-:-:S05]  /*0d50*/  @!P2 DFMA R8, R8, 2, -R18 ;  /* 0x400000000808a82b */ /* 0x000fca0000000812 */
[----:B------:R-:W-:Y:S01]  /*0d60*/  DFMA R16, R16, R20, R16 ;  /* 0x000000141010722b */ /* 0x000fe20000000010 */
[----:B------:R-:W-:Y:S02]  /*0d70*/  IMAD.MOV.U32 R21, RZ, RZ, R11 ;  /* 0x000000ffff157224 */ /* 0x000fe400078e000b */
[----:B------:R-:W-:Y:S01]  /*0d80*/  IMAD.MOV.U32 R20, RZ, RZ, R14 ;  /* 0x000000ffff147224 */ /* 0x000fe200078e000e */
[----:B------:R-:W-:Y:S02]  /*0d90*/  @!P0 LOP3.LUT R20, R3, 0x7ff00000, RZ, 0xc0, !PT ;  /* 0x7ff0000003148812 */ /* 0x000fe400078ec0ff */
[----:B------:R-:W-:Y:S02]  /*0da0*/  @!P2 LOP3.LUT R21, R9, 0x7ff00000, RZ, 0xc0, !PT ;  /* 0x7ff000000915a812 */ /* 0x000fe400078ec0ff */
[----:B------:R-:W-:Y:S01]  /*0db0*/  DMUL R18, R16, R8 ;  /* 0x0000000810127228 */ /* 0x000fe20000000000 */
[----:B------:R-:W-:Y:S02]  /*0dc0*/  VIADD R22, R20, 0xffffffff ;  /* 0xffffffff14167836 */ /* 0x000fe40000000000 */
[----:B------:R-:W-:-:S05]  /*0dd0*/  VIADD R13, R21, 0xffffffff ;  /* 0xffffffff150d7836 */ /* 0x000fca0000000000 */
[----:B------:R-:W-:Y:S01]  /*0de0*/  DFMA R14, R18, -R2, R8 ;  /* 0x80000002120e722b */ /* 0x000fe20000000008 */
[----:B------:R-:W-:-:S04]  /*0df0*/  ISETP.GT.U32.AND P0, PT, R13, 0x7feffffe, PT ;  /* 0x7feffffe0d00780c */ /* 0x000fc80003f04070 */
[----:B------:R-:W-:-:S03]  /*0e00*/  ISETP.GT.U32.OR P0, PT, R22, 0x7feffffe, P0 ;  /* 0x7feffffe1600780c */ /* 0x000fc60000704470 */
[----:B------:R-:W-:-:S10]  /*0e10*/  DFMA R14, R16, R14, R18 ;  /* 0x0000000e100e722b */ /* 0x000fd40000000012 */
[----:B------:R-:W-:Y:S05]  /*0e20*/  @P0 BRA `(.L_x_10) ;  /* 0x00000000006c0947 */ /* 0x000fea0003800000 */
[----:B------:R-:W-:-:S04]  /*0e30*/  LOP3.LUT R16, R5, 0x7ff00000, RZ, 0xc0, !PT ;  /* 0x7ff0000005107812 */ /* 0x000fc800078ec0ff */
[CC--:B------:R-:W-:Y:S02]  /*0e40*/  VIADDMNMX R6, R11.reuse, -R16.reuse, 0xb9600000, !PT ;  /* 0xb96000000b067446 */ /* 0x0c0fe40007800910 */
[----:B------:R-:W-:Y:S02]  /*0e50*/  ISETP.GE.U32.AND P0, PT, R11, R16, PT ;  /* 0x000000100b00720c */ /* 0x000fe40003f06070 */
[----:B------:R-:W-:Y:S02]  /*0e60*/  VIMNMX R6, PT, PT, R6, 0x46a00000, PT ;  /* 0x46a0000006067848 */ /* 0x000fe40003fe0100 */
[----:B------:R-:W-:-:S05]  /*0e70*/  SEL R11, R12, 0x63400000, !P0 ;  /* 0x634000000c0b7807 */ /* 0x000fca0004000000 */
[----:B------:R-:W-:Y:S02]  /*0e80*/  IMAD.IADD R11, R6, 0x1, -R11 ;  /* 0x00000001060b7824 */ /* 0x000fe400078e0a0b */
[----:B------:R-:W-:Y:S02]  /*0e90*/  IMAD.MOV.U32 R6, RZ, RZ, RZ ;  /* 0x000000ffff067224 */ /* 0x000fe400078e00ff */
[----:B------:R-:W-:-:S06]  /*0ea0*/  VIADD R7, R11, 0x7fe00000 ;  /* 0x7fe000000b077836 */ /* 0x000fcc0000000000 */
[----:B------:R-:W-:-:S10]  /*0eb0*/  DMUL R12, R14, R6 ;  /* 0x000000060e0c7228 */ /* 0x000fd40000000000 */
[----:B------:R-:W-:-:S13]  /*0ec0*/  FSETP.GTU.AND P0, PT, |R13|, 1.469367938527859385e-39, PT ;  /* 0x001000000d00780b */ /* 0x000fda0003f0c200 */
[----:B------:R-:W-:Y:S05]  /*0ed0*/  @P0 BRA `(.L_x_11) ;  /* 0x0000000000940947 */ /* 0x000fea0003800000 */
[----:B------:R-:W-:Y:S01]  /*0ee0*/  DFMA R2, R14, -R2, R8 ;  /* 0x800000020e02722b */ /* 0x000fe20000000008 */
[----:B------:R-:W-:-:S09]  /*0ef0*/  IMAD.MOV.U32 R6, RZ, RZ, RZ ;  /* 0x000000ffff067224 */ /* 0x000fd200078e00ff */
[C---:B------:R-:W-:Y:S02]  /*0f00*/  FSETP.NEU.AND P0, PT, R3.reuse, RZ, PT ;  /* 0x000000ff0300720b */ /* 0x040fe40003f0d000 */
[----:B------:R-:W-:-:S04]  /*0f10*/  LOP3.LUT R5, R3, 0x80000000, R5, 0x48, !PT ;  /* 0x8000000003057812 */ /* 0x000fc800078e4805 */
[----:B------:R-:W-:-:S07]  /*0f20*/  LOP3.LUT R7, R5, R7, RZ, 0xfc, !PT ;  /* 0x0000000705077212 */ /* 0x000fce00078efcff */
[----:B------:R-:W-:Y:S05]  /*0f30*/  @!P0 BRA `(.L_x_11) ;  /* 0x00000000007c8947 */ /* 0x000fea0003800000 */
[----:B------:R-:W-:Y:S01]  /*0f40*/  IMAD.MOV R3, RZ, RZ, -R11 ;  /* 0x000000ffff037224 */ /* 0x000fe200078e0a0b */
[----:B------:R-:W-:Y:S01]  /*0f50*/  DMUL.RP R6, R14, R6 ;  /* 0x000000060e067228 */ /* 0x000fe20000008000 */
[----:B------:R-:W-:-:S06]  /*0f60*/  IMAD.MOV.U32 R2, RZ, RZ, RZ ;  /* 0x000000ffff027224 */ /* 0x000fcc00078e00ff */
[----:B------:R-:W-:-:S03]  /*0f70*/  DFMA R2, R12, -R2, R14 ;  /* 0x800000020c02722b */ /* 0x000fc6000000000e */
[----:B------:R-:W-:-:S03]  /*0f80*/  LOP3.LUT R5, R7, R5, RZ, 0x3c, !PT ;  /* 0x0000000507057212 */ /* 0x000fc600078e3cff */
[----:B------:R-:W-:-:S04]  /*0f90*/  IADD3 R2, PT, PT, -R11, -0x43300000, RZ ;  /* 0xbcd000000b027810 */ /* 0x000fc80007ffe1ff */
[----:B------:R-:W-:-:S04]  /*0fa0*/  FSETP.NEU.AND P0, PT, |R3|, R2, PT ;  /* 0x000000020300720b */ /* 0x000fc80003f0d200 */
[----:B------:R-:W-:Y:S02]  /*0fb0*/  FSEL R12, R6, R12, !P0 ;  /* 0x0000000c060c7208 */ /* 0x000fe40004000000 */
[----:B------:R-:W-:Y:S01]  /*0fc0*/  FSEL R13, R5, R13, !P0 ;  /* 0x0000000d050d7208 */ /* 0x000fe20004000000 */
[----:B------:R-:W-:Y:S06]  /*0fd0*/  BRA `(.L_x_11) ;  /* 0x0000000000547947 */ /* 0x000fec0003800000 */
.L_x_10:
[----:B------:R-:W-:-:S14]  /*0fe0*/  DSETP.NAN.AND P0, PT, R6, R6, PT ;  /* 0x000000060600722a */ /* 0x000fdc0003f08000 */
[----:B------:R-:W-:Y:S05]  /*0ff0*/  @P0 BRA `(.L_x_12) ;  /* 0x0000000000440947 */ /* 0x000fea0003800000 */
[----:B------:R-:W-:-:S14]  /*1000*/  DSETP.NAN.AND P0, PT, R4, R4, PT ;  /* 0x000000040400722a */ /* 0x000fdc0003f08000 */
[----:B------:R-:W-:Y:S05]  /*1010*/  @P0 BRA `(.L_x_13) ;  /* 0x0000000000300947 */ /* 0x000fea0003800000 */
[----:B------:R-:W-:Y:S01]  /*1020*/  ISETP.NE.AND P0, PT, R21, R20, PT ;  /* 0x000000141500720c */ /* 0x000fe20003f05270 */
[----:B------:R-:W-:Y:S02]  /*1030*/  IMAD.MOV.U32 R12, RZ, RZ, 0x0 ;  /* 0x00000000ff0c7424 */ /* 0x000fe400078e00ff */
[----:B------:R-:W-:-:S10]  /*1040*/  IMAD.MOV.U32 R13, RZ, RZ, -0x80000 ;  /* 0xfff80000ff0d7424 */ /* 0x000fd400078e00ff */
[----:B------:R-:W-:Y:S05]  /*1050*/  @!P0 BRA `(.L_x_11) ;  /* 0x0000000000348947 */ /* 0x000fea0003800000 */
[----:B------:R-:W-:Y:S02]  /*1060*/  ISETP.NE.AND P0, PT, R21, 0x7ff00000, PT ;  /* 0x7ff000001500780c */ /* 0x000fe40003f05270 */
[----:B------:R-:W-:Y:S02]  /*1070*/  LOP3.LUT R13, R7, 0x80000000, R5, 0x48, !PT ;  /* 0x80000000070d7812 */ /* 0x000fe400078e4805 */
[----:B------:R-:W-:-:S13]  /*1080*/  ISETP.EQ.OR P0, PT, R20, RZ, !P0 ;  /* 0x000000ff1400720c */ /* 0x000fda0004702670 */
[----:B------:R-:W-:Y:S01]  /*1090*/  @P0 LOP3.LUT R2, R13, 0x7ff00000, RZ, 0xfc, !PT ;  /* 0x7ff000000d020812 */ /* 0x000fe200078efcff */
[----:B------:R-:W-:Y:S02]  /*10a0*/  @!P0 IMAD.MOV.U32 R12, RZ, RZ, RZ ;  /* 0x000000ffff0c8224 */ /* 0x000fe400078e00ff */
[----:B------:R-:W-:Y:S02]  /*10b0*/  @P0 IMAD.MOV.U32 R12, RZ, RZ, RZ ;  /* 0x000000ffff0c0224 */ /* 0x000fe400078e00ff */
[----:B------:R-:W-:Y:S01]  /*10c0*/  @P0 IMAD.MOV.U32 R13, RZ, RZ, R2 ;  /* 0x000000ffff0d0224 */ /* 0x000fe200078e0002 */
[----:B------:R-:W-:Y:S06]  /*10d0*/  BRA `(.L_x_11) ;  /* 0x0000000000147947 */ /* 0x000fec0003800000 */
.L_x_13:
[----:B------:R-:W-:Y:S01]  /*10e0*/  LOP3.LUT R13, R5, 0x80000, RZ, 0xfc, !PT ;  /* 0x00080000050d7812 */ /* 0x000fe200078efcff */
[----:B------:R-:W-:Y:S01]  /*10f0*/  IMAD.MOV.U32 R12, RZ, RZ, R4 ;  /* 0x000000ffff0c7224 */ /* 0x000fe200078e0004 */
[----:B------:R-:W-:Y:S06]  /*1100*/  BRA `(.L_x_11) ;  /* 0x0000000000087947 */ /* 0x000fec0003800000 */
.L_x_12:
[----:B------:R-:W-:Y:S01]  /*1110*/  LOP3.LUT R13, R7, 0x80000, RZ, 0xfc, !PT ;  /* 0x00080000070d7812 */ /* 0x000fe200078efcff */
[----:B------:R-:W-:-:S07]  /*1120*/  IMAD.MOV.U32 R12, RZ, RZ, R6 ;  /* 0x000000ffff0c7224 */ /* 0x000fce00078e0006 */
.L_x_11:
[----:B------:R-:W-:Y:S05]  /*1130*/  BSYNC.RECONVERGENT B1 ;  /* 0x0000000000017941 */ /* 0x000fea0003800200 */
.L_x_9:
[----:B------:R-:W-:Y:S02]  /*1140*/  IMAD.MOV.U32 R11, RZ, RZ, 0x0 ;  /* 0x00000000ff0b7424 */ /* 0x000fe400078e00ff */
[----:B------:R-:W-:Y:S02]  /*1150*/  IMAD.MOV.U32 R2, RZ, RZ, R12 ;  /* 0x000000ffff027224 */ /* 0x000fe400078e000c */
[----:B------:R-:W-:Y:S01]  /*1160*/  IMAD.MOV.U32 R3, RZ, RZ, R13 ;  /* 0x000000ffff037224 */ /* 0x000fe200078e000d */
[----:B------:R-:W-:Y:S06]  /*1170*/  RET.REL.NODEC R10 `(_Z13jacobi_kernelPdS_S_S_i) ;  /* 0xffffffec0aa07950 */ /* 0x000fec0003c3ffff */
.L_x_14:
        /* <DEDUP_REMOVED lines=16> */
.L_x_15:


//--------------------- .nv.shared.reserved.0     --------------------------
	.section	.nv.shared.reserved.0,"aw",@nobits
	.weak		__nv_reservedSMEM_offset_0_alias
	.size		__nv_reservedSMEM_offset_0_alias, 0, 64
	.other		__nv_reservedSMEM_offset_0_alias,@"STO_CUDA_RESERVED_SHARED STV_DEFAULT"
__nv_reservedSMEM_offset_0_alias:
	.zero		0
	.zero		64


//--------------------- .nv.constant0._Z16x_old_assignmentPdS_ --------------------------
	.section	.nv.constant0._Z16x_old_assignmentPdS_,"a",@progbits
	.sectionflags	@""
	.align	4
.nv.constant0._Z16x_old_assignmentPdS_:
	.zero		912


//--------------------- .nv.constant0._Z13jacobi_kernelPdS_S_S_i --------------------------
	.section	.nv.constant0._Z13jacobi_kernelPdS_S_S_i,"a",@progbits
	.sectionflags	@""
	.align	4
.nv.constant0._Z13jacobi_kernelPdS_S_S_i:
	.zero		932


//--------------------- SYMBOLS --------------------------

	.type		.nv.reservedSmem.offset0,@object
	.size		.nv.reservedSmem.offset0,0x4
